//
// Generated by NVIDIA NVVM Compiler
//
// Compiler Build ID: CL-36424714
// Cuda compilation tools, release 13.0, V13.0.88
// Based on NVVM 20.0.0
//

.version 9.0
.target sm_100
.address_size 64

	// .globl	_Z5doGPUPhS_i
.global .align 4 .f32 FCC_KR = 0f3E99999A;
.global .align 4 .f32 FCC_KB = 0f3DE147AE;
.global .align 4 .f32 SMPTE_240M_KR = 0f3E591687;
.global .align 4 .f32 SMPTE_240M_KB = 0f3DB22D0E;
.global .align 4 .f32 REC_601_KR = 0f3E991687;
.global .align 4 .f32 REC_601_KB = 0f3DE978D5;
.global .align 4 .f32 REC_709_KR = 0f3E59B3D0;
.global .align 4 .f32 REC_709_KB = 0f3D93DD98;
.global .align 4 .f32 REC_2020_KR = 0f3E86809D;
.global .align 4 .f32 REC_2020_KB = 0f3D72E48F;
.global .align 4 .b8 yuv2rgb_REC_2020_NCL[36] = {0, 0, 128, 63, 0, 0, 0, 0, 177, 191, 188, 63, 0, 0, 128, 63, 149, 128, 40, 190, 49, 68, 18, 191, 0, 0, 128, 63, 183, 209, 240, 63};

.visible .entry _Z5doGPUPhS_i(
	.param .u64 .ptr .align 1 _Z5doGPUPhS_i_param_0,
	.param .u64 .ptr .align 1 _Z5doGPUPhS_i_param_1,
	.param .u32 _Z5doGPUPhS_i_param_2
)
{
	.reg .pred 	%p<2>;
	.reg .b16 	%rs<2>;
	.reg .b32 	%r<6>;
	.reg .b64 	%rd<8>;

	ld.param.u64 	%rd1, [_Z5doGPUPhS_i_param_0];
	ld.param.u64 	%rd2, [_Z5doGPUPhS_i_param_1];
	ld.param.u32 	%r2, [_Z5doGPUPhS_i_param_2];
	mov.u32 	%r3, %ntid.x;
	mov.u32 	%r4, %ctaid.x;
	mov.u32 	%r5, %tid.x;
	mad.lo.s32 	%r1, %r3, %r4, %r5;
	setp.ge.s32 	%p1, %r1, %r2;
	@%p1 bra 	$L__BB0_2;
	cvta.to.global.u64 	%rd3, %rd1;
	cvta.to.global.u64 	%rd4, %rd2;
	cvt.s64.s32 	%rd5, %r1;
	add.s64 	%rd6, %rd3, %rd5;
	ld.global.u8 	%rs1, [%rd6];
	add.s64 	%rd7, %rd4, %rd5;
	st.global.u8 	[%rd7], %rs1;
$L__BB0_2:
	ret;

}
	// .globl	_Z15calc_colorspacePhS_S_iiiiS_S_S_i
.visible .entry _Z15calc_colorspacePhS_S_iiiiS_S_S_i(
	.param .u64 .ptr .align 1 _Z15calc_colorspacePhS_S_iiiiS_S_S_i_param_0,
	.param .u64 .ptr .align 1 _Z15calc_colorspacePhS_S_iiiiS_S_S_i_param_1,
	.param .u64 .ptr .align 1 _Z15calc_colorspacePhS_S_iiiiS_S_S_i_param_2,
	.param .u32 _Z15calc_colorspacePhS_S_iiiiS_S_S_i_param_3,
	.param .u32 _Z15calc_colorspacePhS_S_iiiiS_S_S_i_param_4,
	.param .u32 _Z15calc_colorspacePhS_S_iiiiS_S_S_i_param_5,
	.param .u32 _Z15calc_colorspacePhS_S_iiiiS_S_S_i_param_6,
	.param .u64 .ptr .align 1 _Z15calc_colorspacePhS_S_iiiiS_S_S_i_param_7,
	.param .u64 .ptr .align 1 _Z15calc_colorspacePhS_S_iiiiS_S_S_i_param_8,
	.param .u64 .ptr .align 1 _Z15calc_colorspacePhS_S_iiiiS_S_S_i_param_9,
	.param .u32 _Z15calc_colorspacePhS_S_iiiiS_S_S_i_param_10
)
{
	.reg .pred 	%p<28>;
	.reg .b16 	%rs<13>;
	.reg .b32 	%r<54>;
	.reg .b32 	%f<97>;
	.reg .b64 	%rd<29>;

	ld.param.u64 	%rd2, [_Z15calc_colorspacePhS_S_iiiiS_S_S_i_param_1];
	ld.param.u64 	%rd3, [_Z15calc_colorspacePhS_S_iiiiS_S_S_i_param_2];
	ld.param.u32 	%r5, [_Z15calc_colorspacePhS_S_iiiiS_S_S_i_param_3];
	ld.param.u32 	%r6, [_Z15calc_colorspacePhS_S_iiiiS_S_S_i_param_4];
	ld.param.u32 	%r3, [_Z15calc_colorspacePhS_S_iiiiS_S_S_i_param_5];
	ld.param.u32 	%r4, [_Z15calc_colorspacePhS_S_iiiiS_S_S_i_param_6];
	ld.param.u64 	%rd4, [_Z15calc_colorspacePhS_S_iiiiS_S_S_i_param_7];
	ld.param.u64 	%rd5, [_Z15calc_colorspacePhS_S_iiiiS_S_S_i_param_8];
	ld.param.u64 	%rd6, [_Z15calc_colorspacePhS_S_iiiiS_S_S_i_param_9];
	mov.u32 	%r7, %ntid.x;
	mov.u32 	%r8, %ctaid.x;
	mov.u32 	%r9, %tid.x;
	mad.lo.s32 	%r10, %r7, %r8, %r9;
	div.s32 	%r1, %r10, %r5;
	mul.lo.s32 	%r11, %r1, %r5;
	sub.s32 	%r2, %r10, %r11;
	setp.lt.s32 	%p1, %r5, 0;
	setp.ge.s32 	%p2, %r1, %r6;
	or.pred  	%p3, %p1, %p2;
	@%p3 bra 	$L__BB1_2;
	ld.param.u64 	%rd28, [_Z15calc_colorspacePhS_S_iiiiS_S_S_i_param_0];
	cvta.to.global.u64 	%rd7, %rd28;
	cvta.to.global.u64 	%rd8, %rd3;
	cvta.to.global.u64 	%rd9, %rd2;
	cvta.to.global.u64 	%rd10, %rd4;
	cvta.to.global.u64 	%rd11, %rd5;
	cvta.to.global.u64 	%rd12, %rd6;
	mul.lo.s32 	%r12, %r3, %r1;
	shl.b32 	%r13, %r12, 2;
	add.s32 	%r14, %r13, %r2;
	mul.lo.s32 	%r15, %r4, %r1;
	shl.b32 	%r16, %r15, 1;
	add.s32 	%r17, %r16, %r2;
	cvt.s64.s32 	%rd13, %r14;
	add.s64 	%rd14, %rd7, %rd13;
	cvt.s64.s32 	%rd15, %r17;
	add.s64 	%rd16, %rd9, %rd15;
	add.s64 	%rd17, %rd8, %rd15;
	add.s64 	%rd18, %rd10, %rd13;
	add.s64 	%rd19, %rd11, %rd15;
	add.s64 	%rd20, %rd12, %rd15;
	ld.global.u8 	%r18, [%rd14];
	add.s32 	%r19, %r18, -16;
	cvt.rn.f32.s32 	%f1, %r19;
	ld.global.u8 	%r20, [%rd17];
	add.s32 	%r21, %r20, -128;
	cvt.rn.f32.s32 	%f2, %r21;
	fma.rn.f32 	%f3, %f2, 0f3FBCC2F8, %f1;
	setp.gt.f32 	%p4, %f3, 0f437F0000;
	setp.lt.f32 	%p5, %f3, 0f00000000;
	selp.f32 	%f4, 0f00000000, %f3, %p5;
	selp.f32 	%f5, 0f437F0000, %f4, %p4;
	mul.f32 	%f6, %f2, 0f3F1246BD;
	sub.f32 	%f7, %f1, %f6;
	ld.global.u8 	%r22, [%rd16];
	add.s32 	%r23, %r22, -128;
	cvt.rn.f32.s32 	%f8, %r23;
	mul.f32 	%f9, %f8, 0f3E28809E;
	sub.f32 	%f10, %f7, %f9;
	setp.gt.f32 	%p6, %f10, 0f437F0000;
	setp.lt.f32 	%p7, %f10, 0f00000000;
	selp.f32 	%f11, 0f00000000, %f10, %p7;
	fma.rn.f32 	%f12, %f8, 0f3FF0D1B7, %f1;
	setp.gt.f32 	%p8, %f12, 0f437F0000;
	setp.lt.f32 	%p9, %f12, 0f00000000;
	selp.f32 	%f13, 0f00000000, %f12, %p9;
	selp.f32 	%f14, 0f437F0000, %f13, %p8;
	mul.f32 	%f15, %f11, 0f3F371759;
	selp.f32 	%f16, 0f43366042, %f15, %p6;
	fma.rn.f32 	%f17, %f5, 0f3E59B3D0, %f16;
	fma.rn.f32 	%f18, %f14, 0f3D93DD98, %f17;
	cvt.rzi.u32.f32 	%r24, %f18;
	cvt.u16.u32 	%rs1, %r24;
	and.b16  	%rs2, %rs1, 255;
	st.global.u8 	[%rd18], %rs1;
	cvt.rn.f32.u16 	%f19, %rs2;
	sub.f32 	%f20, %f14, %f19;
	fma.rn.f32 	%f21, %f20, 0f3FED844D, 0f43000000;
	cvt.rzi.u32.f32 	%r25, %f21;
	st.global.u8 	[%rd19], %r25;
	ld.global.u8 	%rs3, [%rd18];
	cvt.rn.f32.u16 	%f22, %rs3;
	sub.f32 	%f23, %f5, %f22;
	fma.rn.f32 	%f24, %f23, 0f3FC9930C, 0f43000000;
	cvt.rzi.u32.f32 	%r26, %f24;
	st.global.u8 	[%rd20], %r26;
	cvt.s64.s32 	%rd21, %r3;
	add.s64 	%rd22, %rd14, %rd21;
	add.s64 	%rd23, %rd18, %rd21;
	ld.global.u8 	%r27, [%rd22];
	add.s32 	%r28, %r27, -16;
	cvt.rn.f32.s32 	%f25, %r28;
	ld.global.u8 	%r29, [%rd17];
	add.s32 	%r30, %r29, -128;
	cvt.rn.f32.s32 	%f26, %r30;
	fma.rn.f32 	%f27, %f26, 0f3FBCC2F8, %f25;
	setp.gt.f32 	%p10, %f27, 0f437F0000;
	setp.lt.f32 	%p11, %f27, 0f00000000;
	selp.f32 	%f28, 0f00000000, %f27, %p11;
	selp.f32 	%f29, 0f437F0000, %f28, %p10;
	mul.f32 	%f30, %f26, 0f3F1246BD;
	sub.f32 	%f31, %f25, %f30;
	ld.global.u8 	%r31, [%rd16];
	add.s32 	%r32, %r31, -128;
	cvt.rn.f32.s32 	%f32, %r32;
	mul.f32 	%f33, %f32, 0f3E28809E;
	sub.f32 	%f34, %f31, %f33;
	setp.gt.f32 	%p12, %f34, 0f437F0000;
	setp.lt.f32 	%p13, %f34, 0f00000000;
	selp.f32 	%f35, 0f00000000, %f34, %p13;
	fma.rn.f32 	%f36, %f32, 0f3FF0D1B7, %f25;
	setp.gt.f32 	%p14, %f36, 0f437F0000;
	setp.lt.f32 	%p15, %f36, 0f00000000;
	selp.f32 	%f37, 0f00000000, %f36, %p15;
	selp.f32 	%f38, 0f437F0000, %f37, %p14;
	mul.f32 	%f39, %f35, 0f3F371759;
	selp.f32 	%f40, 0f43366042, %f39, %p12;
	fma.rn.f32 	%f41, %f29, 0f3E59B3D0, %f40;
	fma.rn.f32 	%f42, %f38, 0f3D93DD98, %f41;
	cvt.rzi.u32.f32 	%r33, %f42;
	cvt.u16.u32 	%rs4, %r33;
	and.b16  	%rs5, %rs4, 255;
	st.global.u8 	[%rd23], %rs4;
	cvt.rn.f32.u16 	%f43, %rs5;
	sub.f32 	%f44, %f38, %f43;
	fma.rn.f32 	%f45, %f44, 0f3FED844D, 0f43000000;
	cvt.rzi.u32.f32 	%r34, %f45;
	st.global.u8 	[%rd19], %r34;
	ld.global.u8 	%rs6, [%rd23];
	cvt.rn.f32.u16 	%f46, %rs6;
	sub.f32 	%f47, %f29, %f46;
	fma.rn.f32 	%f48, %f47, 0f3FC9930C, 0f43000000;
	cvt.rzi.u32.f32 	%r35, %f48;
	st.global.u8 	[%rd20], %r35;
	add.s64 	%rd24, %rd22, %rd21;
	add.s64 	%rd25, %rd23, %rd21;
	ld.global.u8 	%r36, [%rd24];
	add.s32 	%r37, %r36, -16;
	cvt.rn.f32.s32 	%f49, %r37;
	ld.global.u8 	%r38, [%rd17];
	add.s32 	%r39, %r38, -128;
	cvt.rn.f32.s32 	%f50, %r39;
	fma.rn.f32 	%f51, %f50, 0f3FBCC2F8, %f49;
	setp.gt.f32 	%p16, %f51, 0f437F0000;
	setp.lt.f32 	%p17, %f51, 0f00000000;
	selp.f32 	%f52, 0f00000000, %f51, %p17;
	selp.f32 	%f53, 0f437F0000, %f52, %p16;
	mul.f32 	%f54, %f50, 0f3F1246BD;
	sub.f32 	%f55, %f49, %f54;
	ld.global.u8 	%r40, [%rd16];
	add.s32 	%r41, %r40, -128;
	cvt.rn.f32.s32 	%f56, %r41;
	mul.f32 	%f57, %f56, 0f3E28809E;
	sub.f32 	%f58, %f55, %f57;
	setp.gt.f32 	%p18, %f58, 0f437F0000;
	setp.lt.f32 	%p19, %f58, 0f00000000;
	selp.f32 	%f59, 0f00000000, %f58, %p19;
	fma.rn.f32 	%f60, %f56, 0f3FF0D1B7, %f49;
	setp.gt.f32 	%p20, %f60, 0f437F0000;
	setp.lt.f32 	%p21, %f60, 0f00000000;
	selp.f32 	%f61, 0f00000000, %f60, %p21;
	selp.f32 	%f62, 0f437F0000, %f61, %p20;
	mul.f32 	%f63, %f59, 0f3F371759;
	selp.f32 	%f64, 0f43366042, %f63, %p18;
	fma.rn.f32 	%f65, %f53, 0f3E59B3D0, %f64;
	fma.rn.f32 	%f66, %f62, 0f3D93DD98, %f65;
	cvt.rzi.u32.f32 	%r42, %f66;
	cvt.u16.u32 	%rs7, %r42;
	and.b16  	%rs8, %rs7, 255;
	st.global.u8 	[%rd25], %rs7;
	cvt.rn.f32.u16 	%f67, %rs8;
	sub.f32 	%f68, %f62, %f67;
	fma.rn.f32 	%f69, %f68, 0f3FED844D, 0f43000000;
	cvt.rzi.u32.f32 	%r43, %f69;
	st.global.u8 	[%rd19], %r43;
	ld.global.u8 	%rs9, [%rd25];
	cvt.rn.f32.u16 	%f70, %rs9;
	sub.f32 	%f71, %f53, %f70;
	fma.rn.f32 	%f72, %f71, 0f3FC9930C, 0f43000000;
	cvt.rzi.u32.f32 	%r44, %f72;
	st.global.u8 	[%rd20], %r44;
	add.s64 	%rd26, %rd24, %rd21;
	add.s64 	%rd27, %rd25, %rd21;
	ld.global.u8 	%r45, [%rd26];
	add.s32 	%r46, %r45, -16;
	cvt.rn.f32.s32 	%f73, %r46;
	ld.global.u8 	%r47, [%rd17];
	add.s32 	%r48, %r47, -128;
	cvt.rn.f32.s32 	%f74, %r48;
	fma.rn.f32 	%f75, %f74, 0f3FBCC2F8, %f73;
	setp.gt.f32 	%p22, %f75, 0f437F0000;
	setp.lt.f32 	%p23, %f75, 0f00000000;
	selp.f32 	%f76, 0f00000000, %f75, %p23;
	selp.f32 	%f77, 0f437F0000, %f76, %p22;
	mul.f32 	%f78, %f74, 0f3F1246BD;
	sub.f32 	%f79, %f73, %f78;
	ld.global.u8 	%r49, [%rd16];
	add.s32 	%r50, %r49, -128;
	cvt.rn.f32.s32 	%f80, %r50;
	mul.f32 	%f81, %f80, 0f3E28809E;
	sub.f32 	%f82, %f79, %f81;
	setp.gt.f32 	%p24, %f82, 0f437F0000;
	setp.lt.f32 	%p25, %f82, 0f00000000;
	selp.f32 	%f83, 0f00000000, %f82, %p25;
	fma.rn.f32 	%f84, %f80, 0f3FF0D1B7, %f73;
	setp.gt.f32 	%p26, %f84, 0f437F0000;
	setp.lt.f32 	%p27, %f84, 0f00000000;
	selp.f32 	%f85, 0f00000000, %f84, %p27;
	selp.f32 	%f86, 0f437F0000, %f85, %p26;
	mul.f32 	%f87, %f83, 0f3F371759;
	selp.f32 	%f88, 0f43366042, %f87, %p24;
	fma.rn.f32 	%f89, %f77, 0f3E59B3D0, %f88;
	fma.rn.f32 	%f90, %f86, 0f3D93DD98, %f89;
	cvt.rzi.u32.f32 	%r51, %f90;
	cvt.u16.u32 	%rs10, %r51;
	and.b16  	%rs11, %rs10, 255;
	st.global.u8 	[%rd27], %rs10;
	cvt.rn.f32.u16 	%f91, %rs11;
	sub.f32 	%f92, %f86, %f91;
	fma.rn.f32 	%f93, %f92, 0f3FED844D, 0f43000000;
	cvt.rzi.u32.f32 	%r52, %f93;
	st.global.u8 	[%rd19], %r52;
	ld.global.u8 	%rs12, [%rd27];
	cvt.rn.f32.u16 	%f94, %rs12;
	sub.f32 	%f95, %f77, %f94;
	fma.rn.f32 	%f96, %f95, 0f3FC9930C, 0f43000000;
	cvt.rzi.u32.f32 	%r53, %f96;
	st.global.u8 	[%rd20], %r53;
$L__BB1_2:
	ret;

}


// ===== COMPILED SASS (sm_100) =====

	.target	sm_100

	.elftype	@"ET_EXEC"


//--------------------- .note.nv.tkinfo           --------------------------
	.section	.note.nv.tkinfo,"",@"SHT_NOTE"
	.sectionflags	@"SHF_NOTE_NV_TKINFO"
	.tkinfo
        /*0018*/ 	.word	0x00000002
        /*0030*/ 	.string	""
        /*0030*/ 	.string	"ptxas"
        /*0030*/ 	.string	"Cuda compilation tools, release 13.0, V13.0.88"
        /*0030*/ 	.string	"Build cuda_13.0.r13.0/compiler.36424714_0"
        /*0030*/ 	.string	"-arch sm_100 -m 64 "



//--------------------- .note.nv.cuinfo           --------------------------
	.section	.note.nv.cuinfo,"",@"SHT_NOTE"
	.sectionflags	@"SHF_NOTE_NV_CUINFO"
        /*0018*/ 	.short	0x0002
        /*001a*/ 	.short	0x0064
        /*001c*/ 	.short	0x0082
	.zero		2


//--------------------- .nv.info                  --------------------------
	.section	.nv.info,"",@"SHT_CUDA_INFO"
	.align	4


	//----- nvinfo : EIATTR_REGCOUNT
	.align		4
        /*0000*/ 	.byte	0x04, 0x2f
        /*0002*/ 	.short	(.L_12 - .L_11)
	.align		4
.L_11:
        /*0004*/ 	.word	index@(_Z5doGPUPhS_i)
        /*0008*/ 	.word	0x00000008


	//----- nvinfo : EIATTR_FRAME_SIZE
	.align		4
.L_12:
        /*000c*/ 	.byte	0x04, 0x11
        /*000e*/ 	.short	(.L_14 - .L_13)
	.align		4
.L_13:
        /*0010*/ 	.word	index@(_Z5doGPUPhS_i)
        /*0014*/ 	.word	0x00000000


	//----- nvinfo : EIATTR_REGCOUNT
	.align		4
.L_14:
        /*0018*/ 	.byte	0x04, 0x2f
        /*001a*/ 	.short	(.L_16 - .L_15)
	.align		4
.L_15:
        /*001c*/ 	.word	index@(_Z15calc_colorspacePhS_S_iiiiS_S_S_i)
        /*0020*/ 	.word	0x00000018


	//----- nvinfo : EIATTR_FRAME_SIZE
	.align		4
.L_16:
        /*0024*/ 	.byte	0x04, 0x11
        /*0026*/ 	.short	(.L_18 - .L_17)
	.align		4
.L_17:
        /*0028*/ 	.word	index@(_Z15calc_colorspacePhS_S_iiiiS_S_S_i)
        /*002c*/ 	.word	0x00000000


	//----- nvinfo : EIATTR_MIN_STACK_SIZE
	.align		4
.L_18:
        /*0030*/ 	.byte	0x04, 0x12
        /*0032*/ 	.short	(.L_20 - .L_19)
	.align		4
.L_19:
        /*0034*/ 	.word	index@(_Z15calc_colorspacePhS_S_iiiiS_S_S_i)
        /*0038*/ 	.word	0x00000000


	//----- nvinfo : EIATTR_MIN_STACK_SIZE
	.align		4
.L_20:
        /*003c*/ 	.byte	0x04, 0x12
        /*003e*/ 	.short	(.L_22 - .L_21)
	.align		4
.L_21:
        /*0040*/ 	.word	index@(_Z5doGPUPhS_i)
        /*0044*/ 	.word	0x00000000
.L_22:


//--------------------- .nv.compat                --------------------------
	.section	.nv.compat,"",@"SHT_CUDA_COMPAT_INFO"
	.align	4
        /*0000*/ 	.byte	0x02, 0x09, 0x00, 0x00, 0x02, 0x02, 0x01, 0x00, 0x02, 0x05, 0x05, 0x00, 0x03, 0x07, 0x01, 0x01
        /*0010*/ 	.byte	0x02, 0x03, 0x00, 0x00, 0x02, 0x06, 0x01, 0x00, 0x04, 0x0b, 0x08, 0x00, 0x01, 0x00, 0x00, 0x00
        /*0020*/ 	.byte	0x00, 0x00, 0x00, 0x00


//--------------------- .nv.info._Z15calc_colorspacePhS_S_iiiiS_S_S_i --------------------------
	.section	.nv.info._Z15calc_colorspacePhS_S_iiiiS_S_S_i,"",@"SHT_CUDA_INFO"
	.sectionflags	@""
	.align	4


	//----- nvinfo : EIATTR_CUDA_API_VERSION
	.align		4
        /*0000*/ 	.byte	0x04, 0x37
        /*0002*/ 	.short	(.L_24 - .L_23)
.L_23:
        /*0004*/ 	.word	0x00000082


	//----- nvinfo : EIATTR_KPARAM_INFO
	.align		4
.L_24:
        /*0008*/ 	.byte	0x04, 0x17
        /*000a*/ 	.short	(.L_26 - .L_25)
.L_25:
        /*000c*/ 	.word	0x00000000
        /*0010*/ 	.short	0x000a
        /*0012*/ 	.short	0x0040
        /*0014*/ 	.byte	0x00, 0xf0, 0x11, 0x00


	//----- nvinfo : EIATTR_KPARAM_INFO
	.align		4
.L_26:
        /*0018*/ 	.byte	0x04, 0x17
        /*001a*/ 	.short	(.L_28 - .L_27)
.L_27:
        /*001c*/ 	.word	0x00000000
        /*0020*/ 	.short	0x0009
        /*0022*/ 	.short	0x0038
        /*0024*/ 	.byte	0x00, 0xf5, 0x21, 0x00


	//----- nvinfo : EIATTR_KPARAM_INFO
	.align		4
.L_28:
        /*0028*/ 	.byte	0x04, 0x17
        /*002a*/ 	.short	(.L_30 - .L_29)
.L_29:
        /*002c*/ 	.word	0x00000000
        /*0030*/ 	.short	0x0008
        /*0032*/ 	.short	0x0030
        /*0034*/ 	.byte	0x00, 0xf5, 0x21, 0x00


	//----- nvinfo : EIATTR_KPARAM_INFO
	.align		4
.L_30:
        /*0038*/ 	.byte	0x04, 0x17
        /*003a*/ 	.short	(.L_32 - .L_31)
.L_31:
        /*003c*/ 	.word	0x00000000
        /*0040*/ 	.short	0x0007
        /*0042*/ 	.short	0x0028
        /*0044*/ 	.byte	0x00, 0xf5, 0x21, 0x00


	//----- nvinfo : EIATTR_KPARAM_INFO
	.align		4
.L_32:
        /*0048*/ 	.byte	0x04, 0x17
        /*004a*/ 	.short	(.L_34 - .L_33)
.L_33:
        /*004c*/ 	.word	0x00000000
        /*0050*/ 	.short	0x0006
        /*0052*/ 	.short	0x0024
        /*0054*/ 	.byte	0x00, 0xf0, 0x11, 0x00


	//----- nvinfo : EIATTR_KPARAM_INFO
	.align		4
.L_34:
        /*0058*/ 	.byte	0x04, 0x17
        /*005a*/ 	.short	(.L_36 - .L_35)
.L_35:
        /*005c*/ 	.word	0x00000000
        /*0060*/ 	.short	0x0005
        /*0062*/ 	.short	0x0020
        /*0064*/ 	.byte	0x00, 0xf0, 0x11, 0x00


	//----- nvinfo : EIATTR_KPARAM_INFO
	.align		4
.L_36:
        /*0068*/ 	.byte	0x04, 0x17
        /*006a*/ 	.short	(.L_38 - .L_37)
.L_37:
        /*006c*/ 	.word	0x00000000
        /*0070*/ 	.short	0x0004
        /*0072*/ 	.short	0x001c
        /*0074*/ 	.byte	0x00, 0xf0, 0x11, 0x00


	//----- nvinfo : EIATTR_KPARAM_INFO
	.align		4
.L_38:
        /*0078*/ 	.byte	0x04, 0x17
        /*007a*/ 	.short	(.L_40 - .L_39)
.L_39:
        /*007c*/ 	.word	0x00000000
        /*0080*/ 	.short	0x0003
        /*0082*/ 	.short	0x0018
        /*0084*/ 	.byte	0x00, 0xf0, 0x11, 0x00


	//----- nvinfo : EIATTR_KPARAM_INFO
	.align		4
.L_40:
        /*0088*/ 	.byte	0x04, 0x17
        /*008a*/ 	.short	(.L_42 - .L_41)
.L_41:
        /*008c*/ 	.word	0x00000000
        /*0090*/ 	.short	0x0002
        /*0092*/ 	.short	0x0010
        /*0094*/ 	.byte	0x00, 0xf5, 0x21, 0x00


	//----- nvinfo : EIATTR_KPARAM_INFO
	.align		4
.L_42:
        /*0098*/ 	.byte	0x04, 0x17
        /*009a*/ 	.short	(.L_44 - .L_43)
.L_43:
        /*009c*/ 	.word	0x00000000
        /*00a0*/ 	.short	0x0001
        /*00a2*/ 	.short	0x0008
        /*00a4*/ 	.byte	0x00, 0xf5, 0x21, 0x00


	//----- nvinfo : EIATTR_KPARAM_INFO
	.align		4
.L_44:
        /*00a8*/ 	.byte	0x04, 0x17
        /*00aa*/ 	.short	(.L_46 - .L_45)
.L_45:
        /*00ac*/ 	.word	0x00000000
        /*00b0*/ 	.short	0x0000
        /*00b2*/ 	.short	0x0000
        /*00b4*/ 	.byte	0x00, 0xf5, 0x21, 0x00


	//----- nvinfo : EIATTR_SPARSE_MMA_MASK
	.align		4
.L_46:
        /*00b8*/ 	.byte	0x03, 0x50
        /*00ba*/ 	.short	0x0000


	//----- nvinfo : EIATTR_MAXREG_COUNT
	.align		4
        /*00bc*/ 	.byte	0x03, 0x1b
        /*00be*/ 	.short	0x00ff


	//----- nvinfo : EIATTR_MERCURY_ISA_VERSION
	.align		4
        /*00c0*/ 	.byte	0x03, 0x5f
        /*00c2*/ 	.short	0x0101


	//----- nvinfo : EIATTR_VRC_CTA_INIT_COUNT
	.align		4
        /*00c4*/ 	.byte	0x02, 0x4a
	.zero		1
	.zero		1


	//----- nvinfo : EIATTR_EXIT_INSTR_OFFSETS
	.align		4
        /*00c8*/ 	.byte	0x04, 0x1c
        /*00ca*/ 	.short	(.L_48 - .L_47)


	//   ....[0]....
.L_47:
        /*00cc*/ 	.word	0x00000200


	//   ....[1]....
        /*00d0*/ 	.word	0x00000f10


	//----- nvinfo : EIATTR_CBANK_PARAM_SIZE
	.align		4
.L_48:
        /*00d4*/ 	.byte	0x03, 0x19
        /*00d6*/ 	.short	0x0044


	//----- nvinfo : EIATTR_PARAM_CBANK
	.align		4
        /*00d8*/ 	.byte	0x04, 0x0a
        /*00da*/ 	.short	(.L_50 - .L_49)
	.align		4
.L_49:
        /*00dc*/ 	.word	index@(.nv.constant0._Z15calc_colorspacePhS_S_iiiiS_S_S_i)
        /*00e0*/ 	.short	0x0380
        /*00e2*/ 	.short	0x0044


	//----- nvinfo : EIATTR_SW_WAR
	.align		4
.L_50:
        /*00e4*/ 	.byte	0x04, 0x36
        /*00e6*/ 	.short	(.L_52 - .L_51)
.L_51:
        /*00e8*/ 	.word	0x00000008
.L_52:


//--------------------- .nv.info._Z5doGPUPhS_i    --------------------------
	.section	.nv.info._Z5doGPUPhS_i,"",@"SHT_CUDA_INFO"
	.sectionflags	@""
	.align	4


	//----- nvinfo : EIATTR_CUDA_API_VERSION
	.align		4
        /*0000*/ 	.byte	0x04, 0x37
        /*0002*/ 	.short	(.L_54 - .L_53)
.L_53:
        /*0004*/ 	.word	0x00000082


	//----- nvinfo : EIATTR_KPARAM_INFO
	.align		4
.L_54:
        /*0008*/ 	.byte	0x04, 0x17
        /*000a*/ 	.short	(.L_56 - .L_55)
.L_55:
        /*000c*/ 	.word	0x00000000
        /*0010*/ 	.short	0x0002
        /*0012*/ 	.short	0x0010
        /*0014*/ 	.byte	0x00, 0xf0, 0x11, 0x00


	//----- nvinfo : EIATTR_KPARAM_INFO
	.align		4
.L_56:
        /*0018*/ 	.byte	0x04, 0x17
        /*001a*/ 	.short	(.L_58 - .L_57)
.L_57:
        /*001c*/ 	.word	0x00000000
        /*0020*/ 	.short	0x0001
        /*0022*/ 	.short	0x0008
        /*0024*/ 	.byte	0x00, 0xf5, 0x21, 0x00


	//----- nvinfo : EIATTR_KPARAM_INFO
	.align		4
.L_58:
        /*0028*/ 	.byte	0x04, 0x17
        /*002a*/ 	.short	(.L_60 - .L_59)
.L_59:
        /*002c*/ 	.word	0x00000000
        /*0030*/ 	.short	0x0000
        /*0032*/ 	.short	0x0000
        /*0034*/ 	.byte	0x00, 0xf5, 0x21, 0x00


	//----- nvinfo : EIATTR_SPARSE_MMA_MASK
	.align		4
.L_60:
        /*0038*/ 	.byte	0x03, 0x50
        /*003a*/ 	.short	0x0000


	//----- nvinfo : EIATTR_MAXREG_COUNT
	.align		4
        /*003c*/ 	.byte	0x03, 0x1b
        /*003e*/ 	.short	0x00ff


	//----- nvinfo : EIATTR_MERCURY_ISA_VERSION
	.align		4
        /*0040*/ 	.byte	0x03, 0x5f
        /*0042*/ 	.short	0x0101


	//----- nvinfo : EIATTR_VRC_CTA_INIT_COUNT
	.align		4
        /*0044*/ 	.byte	0x02, 0x4a
	.zero		1
	.zero		1


	//----- nvinfo : EIATTR_EXIT_INSTR_OFFSETS
	.align		4
        /*0048*/ 	.byte	0x04, 0x1c
        /*004a*/ 	.short	(.L_62 - .L_61)


	//   ....[0]....
.L_61:
        /*004c*/ 	.word	0x00000070


	//   ....[1]....
        /*0050*/ 	.word	0x00000110


	//----- nvinfo : EIATTR_CBANK_PARAM_SIZE
	.align		4
.L_62:
        /*0054*/ 	.byte	0x03, 0x19
        /*0056*/ 	.short	0x0014


	//----- nvinfo : EIATTR_PARAM_CBANK
	.align		4
        /*0058*/ 	.byte	0x04, 0x0a
        /*005a*/ 	.short	(.L_64 - .L_63)
	.align		4
.L_63:
        /*005c*/ 	.word	index@(.nv.constant0._Z5doGPUPhS_i)
        /*0060*/ 	.short	0x0380
        /*0062*/ 	.short	0x0014


	//----- nvinfo : EIATTR_SW_WAR
	.align		4
.L_64:
        /*0064*/ 	.byte	0x04, 0x36
        /*0066*/ 	.short	(.L_66 - .L_65)
.L_65:
        /*0068*/ 	.word	0x00000008
.L_66:


//--------------------- .nv.callgraph             --------------------------
	.section	.nv.callgraph,"",@"SHT_CUDA_CALLGRAPH"
	.align	4
	.sectionentsize	8
	.align		4
        /*0000*/ 	.word	0x00000000
	.align		4
        /*0004*/ 	.word	0xffffffff
	.align		4
        /*0008*/ 	.word	0x00000000
	.align		4
        /*000c*/ 	.word	0xfffffffe
	.align		4
        /*0010*/ 	.word	0x00000000
	.align		4
        /*0014*/ 	.word	0xfffffffd
	.align		4
        /*0018*/ 	.word	0x00000000
	.align		4
        /*001c*/ 	.word	0xfffffffc


//--------------------- .nv.constant4             --------------------------
	.section	.nv.constant4,"a",@progbits
	.align	8
	.align		8
.nv.constant4:
        /*0000*/ 	.dword	FCC_KR
	.align		8
        /*0008*/ 	.dword	FCC_KB
	.align		8
        /*0010*/ 	.dword	SMPTE_240M_KR
	.align		8
        /*0018*/ 	.dword	SMPTE_240M_KB
	.align		8
        /*0020*/ 	.dword	REC_601_KR
	.align		8
        /*0028*/ 	.dword	REC_601_KB
	.align		8
        /*0030*/ 	.dword	REC_709_KR
	.align		8
        /*0038*/ 	.dword	REC_709_KB
	.align		8
        /*0040*/ 	.dword	REC_2020_KR
	.align		8
        /*0048*/ 	.dword	REC_2020_KB
	.align		8
        /*0050*/ 	.dword	yuv2rgb_REC_2020_NCL


//--------------------- .text._Z15calc_colorspacePhS_S_iiiiS_S_S_i --------------------------
	.section	.text._Z15calc_colorspacePhS_S_iiiiS_S_S_i,"ax",@progbits
	.align	128
        .global         _Z15calc_colorspacePhS_S_iiiiS_S_S_i
        .type           _Z15calc_colorspacePhS_S_iiiiS_S_S_i,@function
        .size           _Z15calc_colorspacePhS_S_iiiiS_S_S_i,(.L_x_2 - _Z15calc_colorspacePhS_S_iiiiS_S_S_i)
        .other          _Z15calc_colorspacePhS_S_iiiiS_S_S_i,@"STO_CUDA_ENTRY STV_DEFAULT"
_Z15calc_colorspacePhS_S_iiiiS_S_S_i:
.text._Z15calc_colorspacePhS_S_iiiiS_S_S_i:
[----:B------:R-:W-:Y:S08]  /*0000*/  LDC R1, c[0x0][0x37c] ;  /* 0x0000df00ff017b82 */ /* 0x000ff00000000800 */
[----:B------:R-:W0:Y:S01]  /*0010*/  LDC R9, c[0x0][0x398] ;  /* 0x0000e600ff097b82 */ /* 0x000e220000000800 */
[----:B------:R-:W1:Y:S01]  /*0020*/  S2R R0, SR_CTAID.X ;  /* 0x0000000000007919 */ /* 0x000e620000002500 */
[----:B------:R-:W1:Y:S01]  /*0030*/  LDCU UR4, c[0x0][0x360] ;  /* 0x00006c00ff0477ac */ /* 0x000e620008000800 */
[----:B------:R-:W1:Y:S01]  /*0040*/  S2R R5, SR_TID.X ;  /* 0x0000000000057919 */ /* 0x000e620000002100 */
[----:B0-----:R-:W-:-:S04]  /*0050*/  IABS R7, R9 ;  /* 0x0000000900077213 */ /* 0x001fc80000000000 */
[----:B------:R-:W0:Y:S01]  /*0060*/  I2F.RP R4, R7 ;  /* 0x0000000700047306 */ /* 0x000e220000209400 */
[----:B-1----:R-:W-:Y:S01]  /*0070*/  IMAD R0, R0, UR4, R5 ;  /* 0x0000000400007c24 */ /* 0x002fe2000f8e0205 */
[----:B------:R-:W1:Y:S06]  /*0080*/  LDCU UR4, c[0x0][0x39c] ;  /* 0x00007380ff0477ac */ /* 0x000e6c0008000800 */
[----:B0-----:R-:W0:Y:S02]  /*0090*/  MUFU.RCP R4, R4 ;  /* 0x0000000400047308 */ /* 0x001e240000001000 */
[----:B0-----:R-:W-:Y:S01]  /*00a0*/  VIADD R2, R4, 0xffffffe ;  /* 0x0ffffffe04027836 */ /* 0x001fe20000000000 */
[----:B------:R-:W-:-:S05]  /*00b0*/  IABS R4, R0 ;  /* 0x0000000000047213 */ /* 0x000fca0000000000 */
[----:B------:R0:W2:Y:S02]  /*00c0*/  F2I.FTZ.U32.TRUNC.NTZ R3, R2 ;  /* 0x0000000200037305 */ /* 0x0000a4000021f000 */
[----:B0-----:R-:W-:Y:S02]  /*00d0*/  IMAD.MOV.U32 R2, RZ, RZ, RZ ;  /* 0x000000ffff027224 */ /* 0x001fe400078e00ff */
[----:B--2---:R-:W-:-:S04]  /*00e0*/  IMAD.MOV R6, RZ, RZ, -R3 ;  /* 0x000000ffff067224 */ /* 0x004fc800078e0a03 */
[----:B------:R-:W-:-:S04]  /*00f0*/  IMAD R5, R6, R7, RZ ;  /* 0x0000000706057224 */ /* 0x000fc800078e02ff */
[----:B------:R-:W-:-:S06]  /*0100*/  IMAD.HI.U32 R3, R3, R5, R2 ;  /* 0x0000000503037227 */ /* 0x000fcc00078e0002 */
[----:B------:R-:W-:-:S04]  /*0110*/  IMAD.HI.U32 R3, R3, R4, RZ ;  /* 0x0000000403037227 */ /* 0x000fc800078e00ff */
[----:B------:R-:W-:-:S04]  /*0120*/  IMAD.MOV R2, RZ, RZ, -R3 ;  /* 0x000000ffff027224 */ /* 0x000fc800078e0a03 */
[----:B------:R-:W-:-:S05]  /*0130*/  IMAD R2, R7, R2, R4 ;  /* 0x0000000207027224 */ /* 0x000fca00078e0204 */
[----:B------:R-:W-:-:S13]  /*0140*/  ISETP.GT.U32.AND P1, PT, R7, R2, PT ;  /* 0x000000020700720c */ /* 0x000fda0003f24070 */
[----:B------:R-:W-:Y:S02]  /*0150*/  @!P1 IMAD.IADD R2, R2, 0x1, -R7 ;  /* 0x0000000102029824 */ /* 0x000fe400078e0a07 */
[----:B------:R-:W-:Y:S01]  /*0160*/  @!P1 VIADD R3, R3, 0x1 ;  /* 0x0000000103039836 */ /* 0x000fe20000000000 */
[----:B------:R-:W-:Y:S02]  /*0170*/  ISETP.NE.AND P1, PT, R9, RZ, PT ;  /* 0x000000ff0900720c */ /* 0x000fe40003f25270 */
[----:B------:R-:W-:Y:S02]  /*0180*/  ISETP.GE.U32.AND P0, PT, R2, R7, PT ;  /* 0x000000070200720c */ /* 0x000fe40003f06070 */
[----:B------:R-:W-:-:S04]  /*0190*/  LOP3.LUT R2, R0, R9, RZ, 0x3c, !PT ;  /* 0x0000000900027212 */ /* 0x000fc800078e3cff */
[----:B------:R-:W-:-:S07]  /*01a0*/  ISETP.GE.AND P2, PT, R2, RZ, PT ;  /* 0x000000ff0200720c */ /* 0x000fce0003f46270 */
[----:B------:R-:W-:-:S06]  /*01b0*/  @P0 VIADD R3, R3, 0x1 ;  /* 0x0000000103030836 */ /* 0x000fcc0000000000 */
[----:B------:R-:W-:Y:S01]  /*01c0*/  @!P2 IMAD.MOV R3, RZ, RZ, -R3 ;  /* 0x000000ffff03a224 */ /* 0x000fe200078e0a03 */
[----:B------:R-:W-:-:S04]  /*01d0*/  @!P1 LOP3.LUT R3, RZ, R9, RZ, 0x33, !PT ;  /* 0x00000009ff039212 */ /* 0x000fc800078e33ff */
[----:B-1----:R-:W-:-:S04]  /*01e0*/  ISETP.GE.AND P0, PT, R3, UR4, PT ;  /* 0x0000000403007c0c */ /* 0x002fc8000bf06270 */
[----:B------:R-:W-:-:S13]  /*01f0*/  ISETP.LT.OR P0, PT, R9, RZ, P0 ;  /* 0x000000ff0900720c */ /* 0x000fda0000701670 */
[----:B------:R-:W-:Y:S05]  /*0200*/  @P0 EXIT ;  /* 0x000000000000094d */ /* 0x000fea0003800000 */
[----:B------:R-:W0:Y:S01]  /*0210*/  LDCU.128 UR8, c[0x0][0x3a0] ;  /* 0x00007400ff0877ac */ /* 0x000e220008000c00 */
[----:B------:R-:W-:Y:S01]  /*0220*/  IMAD.MOV R2, RZ, RZ, -R3 ;  /* 0x000000ffff027224 */ /* 0x000fe200078e0a03 */
[----:B------:R-:W1:Y:S03]  /*0230*/  LDCU.64 UR6, c[0x0][0x390] ;  /* 0x00007200ff0677ac */ /* 0x000e660008000a00 */
[----:B------:R-:W-:Y:S01]  /*0240*/  IMAD R9, R9, R2, R0 ;  /* 0x0000000209097224 */ /* 0x000fe200078e0200 */
[----:B------:R-:W2:Y:S01]  /*0250*/  LDCU.128 UR12, c[0x0][0x380] ;  /* 0x00007000ff0c77ac */ /* 0x000ea20008000c00 */
[----:B------:R-:W3:Y:S01]  /*0260*/  LDCU.64 UR4, c[0x0][0x358] ;  /* 0x00006b00ff0477ac */ /* 0x000ee20008000a00 */
[C---:B0-----:R-:W-:Y:S02]  /*0270*/  IMAD R8, R3.reuse, UR9, RZ ;  /* 0x0000000903087c24 */ /* 0x041fe4000f8e02ff */
[----:B------:R-:W-:-:S02]  /*0280*/  IMAD R0, R3, UR8, RZ ;  /* 0x0000000803007c24 */ /* 0x000fc4000f8e02ff */
[--C-:B------:R-:W-:Y:S02]  /*0290*/  IMAD R8, R8, 0x2, R9.reuse ;  /* 0x0000000208087824 */ /* 0x100fe400078e0209 */
[----:B------:R-:W-:-:S03]  /*02a0*/  IMAD R0, R0, 0x4, R9 ;  /* 0x0000000400007824 */ /* 0x000fc600078e0209 */
[----:B------:R-:W-:Y:S02]  /*02b0*/  SHF.R.S32.HI R13, RZ, 0x1f, R8 ;  /* 0x0000001fff0d7819 */ /* 0x000fe40000011408 */
[----:B-1----:R-:W-:Y:S02]  /*02c0*/  IADD3 R6, P1, PT, R8, UR6, RZ ;  /* 0x0000000608067c10 */ /* 0x002fe4000ff3e0ff */
[----:B--2---:R-:W-:Y:S02]  /*02d0*/  IADD3 R10, P0, PT, R0, UR12, RZ ;  /* 0x0000000c000a7c10 */ /* 0x004fe4000ff1e0ff */
[----:B------:R-:W-:Y:S02]  /*02e0*/  SHF.R.S32.HI R15, RZ, 0x1f, R0 ;  /* 0x0000001fff0f7819 */ /* 0x000fe40000011400 */
[----:B------:R-:W-:Y:S02]  /*02f0*/  IADD3.X R7, PT, PT, R13, UR7, RZ, P1, !PT ;  /* 0x000000070d077c10 */ /* 0x000fe40008ffe4ff */
[----:B------:R-:W-:-:S02]  /*0300*/  IADD3 R2, P1, PT, R8, UR14, RZ ;  /* 0x0000000e08027c10 */ /* 0x000fc4000ff3e0ff */
[----:B------:R-:W-:Y:S01]  /*0310*/  IADD3.X R11, PT, PT, R15, UR13, RZ, P0, !PT ;  /* 0x0000000d0f0b7c10 */ /* 0x000fe200087fe4ff */
[----:B---3--:R-:W2:Y:S01]  /*0320*/  LDG.E.U8 R5, desc[UR4][R6.64] ;  /* 0x0000000406057981 */ /* 0x008ea2000c1e1100 */
[----:B------:R-:W-:Y:S01]  /*0330*/  IADD3.X R3, PT, PT, R13, UR15, RZ, P1, !PT ;  /* 0x0000000f0d037c10 */ /* 0x000fe20008ffe4ff */
[----:B------:R-:W0:Y:S02]  /*0340*/  LDCU.128 UR12, c[0x0][0x3b0] ;  /* 0x00007600ff0c77ac */ /* 0x000e240008000c00 */
[----:B------:R-:W3:Y:S04]  /*0350*/  LDG.E.U8 R4, desc[UR4][R10.64] ;  /* 0x000000040a047981 */ /* 0x000ee8000c1e1100 */
[----:B------:R-:W4:Y:S01]  /*0360*/  LDG.E.U8 R9, desc[UR4][R2.64] ;  /* 0x0000000402097981 */ /* 0x000f22000c1e1100 */
[----:B--2---:R-:W-:-:S02]  /*0370*/  VIADD R5, R5, 0xffffff80 ;  /* 0xffffff8005057836 */ /* 0x004fc40000000000 */
[----:B---3--:R-:W-:-:S03]  /*0380*/  VIADD R4, R4, 0xfffffff0 ;  /* 0xfffffff004047836 */ /* 0x008fc60000000000 */
[----:B------:R-:W-:Y:S01]  /*0390*/  I2FP.F32.S32 R5, R5 ;  /* 0x0000000500057245 */ /* 0x000fe20000201400 */
[----:B----4-:R-:W-:Y:S01]  /*03a0*/  VIADD R9, R9, 0xffffff80 ;  /* 0xffffff8009097836 */ /* 0x010fe20000000000 */
[----:B------:R-:W-:-:S04]  /*03b0*/  I2FP.F32.S32 R4, R4 ;  /* 0x0000000400047245 */ /* 0x000fc80000201400 */
[----:B------:R-:W-:Y:S01]  /*03c0*/  I2FP.F32.S32 R12, R9 ;  /* 0x00000009000c7245 */ /* 0x000fe20000201400 */
[----:B------:R-:W-:-:S04]  /*03d0*/  FFMA R9, R5, -0.57139188051223754883, R4 ;  /* 0xbf1246bd05097823 */ /* 0x000fc80000000004 */
[C---:B------:R-:W-:Y:S01]  /*03e0*/  FFMA R14, R12.reuse, -0.16455313563346862793, R9 ;  /* 0xbe28809e0c0e7823 */ /* 0x040fe20000000009 */
[--C-:B------:R-:W-:Y:S01]  /*03f0*/  FFMA R5, R5, 1.4746999740600585938, R4.reuse ;  /* 0x3fbcc2f805057823 */ /* 0x100fe20000000004 */
[----:B------:R-:W-:-:S03]  /*0400*/  FFMA R12, R12, 1.881399989128112793, R4 ;  /* 0x3ff0d1b70c0c7823 */ /* 0x000fc60000000004 */
[C---:B------:R-:W-:Y:S02]  /*0410*/  FSETP.GEU.AND P0, PT, R14.reuse, RZ, PT ;  /* 0x000000ff0e00720b */ /* 0x040fe40003f0e000 */
[C---:B------:R-:W-:Y:S02]  /*0420*/  FSETP.GEU.AND P2, PT, R5.reuse, RZ, PT ;  /* 0x000000ff0500720b */ /* 0x040fe40003f4e000 */
[----:B------:R-:W-:Y:S02]  /*0430*/  FSEL R4, R14, RZ, P0 ;  /* 0x000000ff0e047208 */ /* 0x000fe40000000000 */
[C---:B------:R-:W-:Y:S02]  /*0440*/  FSEL R9, R5.reuse, RZ, P2 ;  /* 0x000000ff05097208 */ /* 0x040fe40001000000 */
[----:B------:R-:W-:Y:S01]  /*0450*/  FSETP.GT.AND P0, PT, R5, 255, PT ;  /* 0x437f00000500780b */ /* 0x000fe20003f04000 */
[----:B------:R-:W-:Y:S01]  /*0460*/  FMUL R4, R4, 0.71520000696182250977 ;  /* 0x3f37175904047820 */ /* 0x000fe20000400000 */
[----:B------:R-:W-:-:S02]  /*0470*/  FSETP.GEU.AND P1, PT, R12, RZ, PT ;  /* 0x000000ff0c00720b */ /* 0x000fc40003f2e000 */
[----:B------:R-:W-:Y:S02]  /*0480*/  FSETP.GT.AND P2, PT, R14, 255, PT ;  /* 0x437f00000e00780b */ /* 0x000fe40003f44000 */
[C---:B------:R-:W-:Y:S02]  /*0490*/  FSETP.GT.AND P3, PT, R12.reuse, 255, PT ;  /* 0x437f00000c00780b */ /* 0x040fe40003f64000 */
[----:B------:R-:W-:Y:S02]  /*04a0*/  FSEL R12, R12, RZ, P1 ;  /* 0x000000ff0c0c7208 */ /* 0x000fe40000800000 */
[----:B------:R-:W-:Y:S02]  /*04b0*/  FSEL R9, R9, 255, !P0 ;  /* 0x437f000009097808 */ /* 0x000fe40004000000 */
[----:B------:R-:W-:Y:S02]  /*04c0*/  FSEL R14, R4, 182.376007080078125, !P2 ;  /* 0x43366042040e7808 */ /* 0x000fe40005000000 */
[----:B------:R-:W-:-:S03]  /*04d0*/  FSEL R4, R12, 255, !P3 ;  /* 0x437f00000c047808 */ /* 0x000fc60005800000 */
[----:B------:R-:W-:-:S04]  /*04e0*/  FFMA R5, R9, 0.21259999275207519531, R14 ;  /* 0x3e59b3d009057823 */ /* 0x000fc8000000000e */
[----:B------:R-:W-:-:S04]  /*04f0*/  FFMA R16, R4, 0.072200000286102294922, R5 ;  /* 0x3d93dd9804107823 */ /* 0x000fc80000000005 */
[----:B------:R-:W1:Y:S02]  /*0500*/  F2I.U32.TRUNC.NTZ R17, R16 ;  /* 0x0000001000117305 */ /* 0x000e64000020f000 */
[----:B-1----:R-:W-:-:S06]  /*0510*/  LOP3.LUT R18, R17, 0xff, RZ, 0xc0, !PT ;  /* 0x000000ff11127812 */ /* 0x002fcc00078ec0ff */
[----:B------:R-:W1:Y:S01]  /*0520*/  I2F.U16 R5, R18 ;  /* 0x0000001200057306 */ /* 0x000e620000101000 */
[----:B------:R-:W-:Y:S02]  /*0530*/  IMAD.MOV.U32 R12, RZ, RZ, 0x3fed844d ;  /* 0x3fed844dff0c7424 */ /* 0x000fe400078e00ff */
[----:B-1----:R-:W-:-:S04]  /*0540*/  FADD R5, R4, -R5 ;  /* 0x8000000504057221 */ /* 0x002fc80000000000 */
[----:B------:R-:W-:Y:S01]  /*0550*/  FFMA R19, R5, R12, 128 ;  /* 0x4300000005137423 */ /* 0x000fe2000000000c */
[----:B------:R-:W-:-:S05]  /*0560*/  IADD3 R14, P0, PT, R0, UR10, RZ ;  /* 0x0000000a000e7c10 */ /* 0x000fca000ff1e0ff */
[----:B------:R-:W1:Y:S01]  /*0570*/  F2I.U32.TRUNC.NTZ R19, R19 ;  /* 0x0000001300137305 */ /* 0x000e62000020f000 */
[----:B0-----:R-:W-:Y:S02]  /*0580*/  IADD3 R4, P1, PT, R8, UR12, RZ ;  /* 0x0000000c08047c10 */ /* 0x001fe4000ff3e0ff */
[----:B------:R-:W-:Y:S02]  /*0590*/  IADD3.X R15, PT, PT, R15, UR11, RZ, P0, !PT ;  /* 0x0000000b0f0f7c10 */ /* 0x000fe400087fe4ff */
[----:B------:R-:W-:-:S03]  /*05a0*/  IADD3.X R5, PT, PT, R13, UR13, RZ, P1, !PT ;  /* 0x0000000d0d057c10 */ /* 0x000fc60008ffe4ff */
[----:B------:R0:W-:Y:S04]  /*05b0*/  STG.E.U8 desc[UR4][R14.64], R17 ;  /* 0x000000110e007986 */ /* 0x0001e8000c101104 */
[----:B-1----:R1:W-:Y:S04]  /*05c0*/  STG.E.U8 desc[UR4][R4.64], R19 ;  /* 0x0000001304007986 */ /* 0x0023e8000c101104 */
[----:B------:R-:W2:Y:S01]  /*05d0*/  LDG.E.U8 R0, desc[UR4][R14.64] ;  /* 0x000000040e007981 */ /* 0x000ea2000c1e1100 */
[----:B------:R-:W-:Y:S01]  /*05e0*/  USHF.R.S32.HI UR6, URZ, 0x1f, UR8 ;  /* 0x0000001fff067899 */ /* 0x000fe20008011408 */
[----:B------:R-:W-:-:S02]  /*05f0*/  IADD3 R8, P0, PT, R8, UR14, RZ ;  /* 0x0000000e08087c10 */ /* 0x000fc4000ff1e0ff */
[----:B------:R-:W-:-:S04]  /*0600*/  IADD3 R10, P1, PT, R10, UR8, RZ ;  /* 0x000000080a0a7c10 */ /* 0x000fc8000ff3e0ff */
[----:B------:R-:W-:Y:S02]  /*0610*/  IADD3.X R11, PT, PT, R11, UR6, RZ, P1, !PT ;  /* 0x000000060b0b7c10 */ /* 0x000fe40008ffe4ff */
[----:B--2---:R-:W-:Y:S01]  /*0620*/  I2FP.F32.U32 R16, R0 ;  /* 0x0000000000107245 */ /* 0x004fe20000201000 */
[----:B------:R-:W-:-:S04]  /*0630*/  IMAD.MOV.U32 R0, RZ, RZ, 0x3fc9930c ;  /* 0x3fc9930cff007424 */ /* 0x000fc800078e00ff */
[----:B------:R-:W-:-:S04]  /*0640*/  FADD R9, R9, -R16 ;  /* 0x8000001009097221 */ /* 0x000fc80000000000 */
[----:B------:R-:W-:-:S04]  /*0650*/  FFMA R16, R9, R0, 128 ;  /* 0x4300000009107423 */ /* 0x000fc80000000000 */
[----:B------:R-:W2:Y:S01]  /*0660*/  F2I.U32.TRUNC.NTZ R21, R16 ;  /* 0x0000001000157305 */ /* 0x000ea2000020f000 */
[----:B------:R-:W-:-:S05]  /*0670*/  IADD3.X R9, PT, PT, R13, UR15, RZ, P0, !PT ;  /* 0x0000000f0d097c10 */ /* 0x000fca00087fe4ff */
[----:B--2---:R-:W-:Y:S04]  /*0680*/  STG.E.U8 desc[UR4][R8.64], R21 ;  /* 0x0000001508007986 */ /* 0x004fe8000c101104 */
[----:B------:R-:W2:Y:S04]  /*0690*/  LDG.E.U8 R13, desc[UR4][R10.64] ;  /* 0x000000040a0d7981 */ /* 0x000ea8000c1e1100 */
[----:B0-----:R-:W3:Y:S04]  /*06a0*/  LDG.E.U8 R17, desc[UR4][R6.64] ;  /* 0x0000000406117981 */ /* 0x001ee8000c1e1100 */
        /* <DEDUP_REMOVED lines=8> */
[----:B------:R-:W-:Y:S01]  /*0730*/  FFMA R17, R18, -0.16455313563346862793, R17 ;  /* 0xbe28809e12117823 */ /* 0x000fe20000000011 */
[--C-:B------:R-:W-:Y:S01]  /*0740*/  FFMA R16, R16, 1.4746999740600585938, R13.reuse ;  /* 0x3fbcc2f810107823 */ /* 0x100fe2000000000d */
[----:B-1----:R-:W-:-:S03]  /*0750*/  FFMA R19, R18, 1.881399989128112793, R13 ;  /* 0x3ff0d1b712137823 */ /* 0x002fc6000000000d */
        /* <DEDUP_REMOVED lines=15> */
[----:B------:R-:W0:Y:S02]  /*0850*/  F2I.U32.TRUNC.NTZ R17, R18 ;  /* 0x0000001200117305 */ /* 0x000e24000020f000 */
[----:B0-----:R-:W-:-:S06]  /*0860*/  LOP3.LUT R16, R17, 0xff, RZ, 0xc0, !PT ;  /* 0x000000ff11107812 */ /* 0x001fcc00078ec0ff */
[----:B------:R-:W0:Y:S02]  /*0870*/  I2F.U16 R16, R16 ;  /* 0x0000001000107306 */ /* 0x000e240000101000 */
[----:B0-----:R-:W-:-:S04]  /*0880*/  FADD R19, R19, -R16 ;  /* 0x8000001013137221 */ /* 0x001fc80000000000 */
[----:B------:R-:W-:Y:S01]  /*0890*/  FFMA R19, R19, R12, 128 ;  /* 0x4300000013137423 */ /* 0x000fe2000000000c */
[----:B------:R-:W-:-:S05]  /*08a0*/  IADD3 R14, P0, PT, R14, UR8, RZ ;  /* 0x000000080e0e7c10 */ /* 0x000fca000ff1e0ff */
[----:B------:R-:W0:Y:S01]  /*08b0*/  F2I.U32.TRUNC.NTZ R19, R19 ;  /* 0x0000001300137305 */ /* 0x000e22000020f000 */
[----:B------:R-:W-:-:S05]  /*08c0*/  IADD3.X R15, PT, PT, R15, UR6, RZ, P0, !PT ;  /* 0x000000060f0f7c10 */ /* 0x000fca00087fe4ff */
[----:B------:R1:W-:Y:S04]  /*08d0*/  STG.E.U8 desc[UR4][R14.64], R17 ;  /* 0x000000110e007986 */ /* 0x0003e8000c101104 */
[----:B0-----:R0:W-:Y:S04]  /*08e0*/  STG.E.U8 desc[UR4][R4.64], R19 ;  /* 0x0000001304007986 */ /* 0x0011e8000c101104 */
[----:B------:R-:W2:Y:S01]  /*08f0*/  LDG.E.U8 R20, desc[UR4][R14.64] ;  /* 0x000000040e147981 */ /* 0x000ea2000c1e1100 */
[----:B------:R-:W-:-:S04]  /*0900*/  IADD3 R10, P0, PT, R10, UR8, RZ ;  /* 0x000000080a0a7c10 */ /* 0x000fc8000ff1e0ff */
[----:B------:R-:W-:Y:S02]  /*0910*/  IADD3.X R11, PT, PT, R11, UR6, RZ, P0, !PT ;  /* 0x000000060b0b7c10 */ /* 0x000fe400087fe4ff */
[----:B--2---:R-:W-:-:S05]  /*0920*/  I2FP.F32.U32 R20, R20 ;  /* 0x0000001400147245 */ /* 0x004fca0000201000 */
[----:B------:R-:W-:-:S04]  /*0930*/  FADD R13, R13, -R20 ;  /* 0x800000140d0d7221 */ /* 0x000fc80000000000 */
[----:B------:R-:W-:-:S06]  /*0940*/  FFMA R13, R13, R0, 128 ;  /* 0x430000000d0d7423 */ /* 0x000fcc0000000000 */
[----:B------:R-:W2:Y:S02]  /*0950*/  F2I.U32.TRUNC.NTZ R13, R13 ;  /* 0x0000000d000d7305 */ /* 0x000ea4000020f000 */
[----:B--2---:R2:W-:Y:S04]  /*0960*/  STG.E.U8 desc[UR4][R8.64], R13 ;  /* 0x0000000d08007986 */ /* 0x0045e8000c101104 */
[----:B------:R-:W3:Y:S04]  /*0970*/  LDG.E.U8 R16, desc[UR4][R10.64] ;  /* 0x000000040a107981 */ /* 0x000ee8000c1e1100 */
[----:B-1----:R-:W4:Y:S04]  /*0980*/  LDG.E.U8 R17, desc[UR4][R6.64] ;  /* 0x0000000406117981 */ /* 0x002f28000c1e1100 */
[----:B------:R-:W5:Y:S01]  /*0990*/  LDG.E.U8 R18, desc[UR4][R2.64] ;  /* 0x0000000402127981 */ /* 0x000f62000c1e1100 */
[----:B---3--:R-:W-:-:S02]  /*09a0*/  VIADD R16, R16, 0xfffffff0 ;  /* 0xfffffff010107836 */ /* 0x008fc40000000000 */
[----:B----4-:R-:W-:-:S03]  /*09b0*/  VIADD R17, R17, 0xffffff80 ;  /* 0xffffff8011117836 */ /* 0x010fc60000000000 */
[----:B------:R-:W-:Y:S01]  /*09c0*/  I2FP.F32.S32 R16, R16 ;  /* 0x0000001000107245 */ /* 0x000fe20000201400 */
[----:B-----5:R-:W-:Y:S01]  /*09d0*/  VIADD R18, R18, 0xffffff80 ;  /* 0xffffff8012127836 */ /* 0x020fe20000000000 */
[----:B------:R-:W-:-:S04]  /*09e0*/  I2FP.F32.S32 R17, R17 ;  /* 0x0000001100117245 */ /* 0x000fc80000201400 */
[----:B0-----:R-:W-:Y:S01]  /*09f0*/  I2FP.F32.S32 R19, R18 ;  /* 0x0000001200137245 */ /* 0x001fe20000201400 */
[----:B------:R-:W-:-:S04]  /*0a00*/  FFMA R18, R17, -0.57139188051223754883, R16 ;  /* 0xbf1246bd11127823 */ /* 0x000fc80000000010 */
[----:B------:R-:W-:Y:S01]  /*0a10*/  FFMA R18, R19, -0.16455313563346862793, R18 ;  /* 0xbe28809e13127823 */ /* 0x000fe20000000012 */
[--C-:B------:R-:W-:Y:S01]  /*0a20*/  FFMA R17, R17, 1.4746999740600585938, R16.reuse ;  /* 0x3fbcc2f811117823 */ /* 0x100fe20000000010 */
[----:B------:R-:W-:-:S03]  /*0a30*/  FFMA R19, R19, 1.881399989128112793, R16 ;  /* 0x3ff0d1b713137823 */ /* 0x000fc60000000010 */
[C---:B------:R-:W-:Y:S02]  /*0a40*/  FSETP.GEU.AND P0, PT, R18.reuse, RZ, PT ;  /* 0x000000ff1200720b */ /* 0x040fe40003f0e000 */
[C---:B------:R-:W-:Y:S02]  /*0a50*/  FSETP.GEU.AND P2, PT, R17.reuse, RZ, PT ;  /* 0x000000ff1100720b */ /* 0x040fe40003f4e000 */
[----:B------:R-:W-:Y:S02]  /*0a60*/  FSEL R16, R18, RZ, P0 ;  /* 0x000000ff12107208 */ /* 0x000fe40000000000 */
[C---:B--2---:R-:W-:Y:S02]  /*0a70*/  FSEL R13, R17.reuse, RZ, P2 ;  /* 0x000000ff110d7208 */ /* 0x044fe40001000000 */
        /* <DEDUP_REMOVED lines=29> */
[----:B------:R-:W1:Y:S04]  /*0c50*/  LDG.E.U8 R6, desc[UR4][R6.64] ;  /* 0x0000000406067981 */ /* 0x000e68000c1e1100 */
[----:B------:R-:W3:Y:S04]  /*0c60*/  LDG.E.U8 R10, desc[UR4][R10.64] ;  /* 0x000000040a0a7981 */ /* 0x000ee8000c1e1100 */
[----:B------:R-:W4:Y:S01]  /*0c70*/  LDG.E.U8 R2, desc[UR4][R2.64] ;  /* 0x0000000402027981 */ /* 0x000f22000c1e1100 */
[----:B-1----:R-:W-:-:S02]  /*0c80*/  VIADD R17, R6, 0xffffff80 ;  /* 0xffffff8006117836 */ /* 0x002fc40000000000 */
[----:B---3--:R-:W-:-:S03]  /*0c90*/  VIADD R16, R10, 0xfffffff0 ;  /* 0xfffffff00a107836 */ /* 0x008fc60000000000 */
[----:B------:R-:W-:Y:S01]  /*0ca0*/  I2FP.F32.S32 R17, R17 ;  /* 0x0000001100117245 */ /* 0x000fe20000201400 */
[----:B----4-:R-:W-:Y:S01]  /*0cb0*/  VIADD R18, R2, 0xffffff80 ;  /* 0xffffff8002127836 */ /* 0x010fe20000000000 */
[----:B------:R-:W-:-:S04]  /*0cc0*/  I2FP.F32.S32 R16, R16 ;  /* 0x0000001000107245 */ /* 0x000fc80000201400 */
[----:B0-----:R-:W-:Y:S01]  /*0cd0*/  I2FP.F32.S32 R19, R18 ;  /* 0x0000001200137245 */ /* 0x001fe20000201400 */
[----:B------:R-:W-:-:S04]  /*0ce0*/  FFMA R18, R17, -0.57139188051223754883, R16 ;  /* 0xbf1246bd11127823 */ /* 0x000fc80000000010 */
[----:B------:R-:W-:Y:S01]  /*0cf0*/  FFMA R18, R19, -0.16455313563346862793, R18 ;  /* 0xbe28809e13127823 */ /* 0x000fe20000000012 */
[----:B------:R-:W-:-:S04]  /*0d00*/  FFMA R17, R17, 1.4746999740600585938, R16 ;  /* 0x3fbcc2f811117823 */ /* 0x000fc80000000010 */
[C---:B------:R-:W-:Y:S01]  /*0d10*/  FSETP.GEU.AND P0, PT, R18.reuse, RZ, PT ;  /* 0x000000ff1200720b */ /* 0x040fe20003f0e000 */
[----:B------:R-:W-:Y:S01]  /*0d20*/  FFMA R16, R19, 1.881399989128112793, R16 ;  /* 0x3ff0d1b713107823 */ /* 0x000fe20000000010 */
[C---:B------:R-:W-:Y:S02]  /*0d30*/  FSETP.GEU.AND P2, PT, R17.reuse, RZ, PT ;  /* 0x000000ff1100720b */ /* 0x040fe40003f4e000 */
[----:B------:R-:W-:Y:S02]  /*0d40*/  FSEL R2, R18, RZ, P0 ;  /* 0x000000ff12027208 */ /* 0x000fe40000000000 */
[C---:B------:R-:W-:Y:S02]  /*0d50*/  FSETP.GT.AND P1, PT, R17.reuse, 255, PT ;  /* 0x437f00001100780b */ /* 0x040fe40003f24000 */
[----:B------:R-:W-:Y:S01]  /*0d60*/  FSEL R17, R17, RZ, P2 ;  /* 0x000000ff11117208 */ /* 0x000fe20001000000 */
        /* <DEDUP_REMOVED lines=12> */
[----:B------:R-:W0:Y:S01]  /*0e30*/  I2F.U16 R3, R10 ;  /* 0x0000000a00037306 */ /* 0x000e220000101000 */
[----:B------:R-:W-:Y:S01]  /*0e40*/  IADD3 R2, P0, PT, R14, UR8, RZ ;  /* 0x000000080e027c10 */ /* 0x000fe2000ff1e0ff */
[----:B0-----:R-:W-:-:S04]  /*0e50*/  FADD R3, R16, -R3 ;  /* 0x8000000310037221 */ /* 0x001fc80000000000 */
[----:B------:R-:W-:-:S04]  /*0e60*/  FFMA R12, R3, R12, 128 ;  /* 0x43000000030c7423 */ /* 0x000fc8000000000c */
[----:B------:R-:W0:Y:S01]  /*0e70*/  F2I.U32.TRUNC.NTZ R11, R12 ;  /* 0x0000000c000b7305 */ /* 0x000e22000020f000 */
[----:B------:R-:W-:-:S05]  /*0e80*/  IADD3.X R3, PT, PT, R15, UR6, RZ, P0, !PT ;  /* 0x000000060f037c10 */ /* 0x000fca00087fe4ff */
[----:B------:R-:W-:Y:S04]  /*0e90*/  STG.E.U8 desc[UR4][R2.64], R7 ;  /* 0x0000000702007986 */ /* 0x000fe8000c101104 */
[----:B0-----:R-:W-:Y:S04]  /*0ea0*/  STG.E.U8 desc[UR4][R4.64], R11 ;  /* 0x0000000b04007986 */ /* 0x001fe8000c101104 */
[----:B--2---:R-:W2:Y:S02]  /*0eb0*/  LDG.E.U8 R13, desc[UR4][R2.64] ;  /* 0x00000004020d7981 */ /* 0x004ea4000c1e1100 */
[----:B--2---:R-:W-:-:S05]  /*0ec0*/  I2FP.F32.U32 R6, R13 ;  /* 0x0000000d00067245 */ /* 0x004fca0000201000 */
[----:B------:R-:W-:-:S04]  /*0ed0*/  FADD R17, R17, -R6 ;  /* 0x8000000611117221 */ /* 0x000fc80000000000 */
[----:B------:R-:W-:-:S06]  /*0ee0*/  FFMA R17, R17, R0, 128 ;  /* 0x4300000011117423 */ /* 0x000fcc0000000000 */
[----:B------:R-:W0:Y:S02]  /*0ef0*/  F2I.U32.TRUNC.NTZ R17, R17 ;  /* 0x0000001100117305 */ /* 0x000e24000020f000 */
[----:B0-----:R-:W-:Y:S01]  /*0f00*/  STG.E.U8 desc[UR4][R8.64], R17 ;  /* 0x0000001108007986 */ /* 0x001fe2000c101104 */
[----:B------:R-:W-:Y:S05]  /*0f10*/  EXIT ;  /* 0x000000000000794d */ /* 0x000fea0003800000 */
.L_x_0:
[----:B------:R-:W-:-:S00]  /*0f20*/  BRA `(.L_x_0) ;  /* 0xfffffffc00fc7947 */ /* 0x000fc0000383ffff */
[----:B------:R-:W-:-:S00]  /*0f30*/  NOP ;  /* 0x0000000000007918 */ /* 0x000fc00000000000 */
        /* <DEDUP_REMOVED lines=12> */
.L_x_2:


//--------------------- .text._Z5doGPUPhS_i       --------------------------
	.section	.text._Z5doGPUPhS_i,"ax",@progbits
	.align	128
        .global         _Z5doGPUPhS_i
        .type           _Z5doGPUPhS_i,@function
        .size           _Z5doGPUPhS_i,(.L_x_3 - _Z5doGPUPhS_i)
        .other          _Z5doGPUPhS_i,@"STO_CUDA_ENTRY STV_DEFAULT"
_Z5doGPUPhS_i:
.text._Z5doGPUPhS_i:
[----:B------:R-:W-:Y:S01]  /*0000*/  LDC R1, c[0x0][0x37c] ;  /* 0x0000df00ff017b82 */ /* 0x000fe20000000800 */
[----:B------:R-:W0:Y:S01]  /*0010*/  S2R R4, SR_CTAID.X ;  /* 0x0000000000047919 */ /* 0x000e220000002500 */
[----:B------:R-:W0:Y:S01]  /*0020*/  LDCU UR4, c[0x0][0x360] ;  /* 0x00006c00ff0477ac */ /* 0x000e220008000800 */
[----:B------:R-:W0:Y:S01]  /*0030*/  S2R R3, SR_TID.X ;  /* 0x0000000000037919 */ /* 0x000e220000002100 */
[----:B------:R-:W1:Y:S01]  /*0040*/  LDCU UR5, c[0x0][0x390] ;  /* 0x00007200ff0577ac */ /* 0x000e620008000800 */
[----:B0-----:R-:W-:-:S05]  /*0050*/  IMAD R4, R4, UR4, R3 ;  /* 0x0000000404047c24 */ /* 0x001fca000f8e0203 */
[----:B-1----:R-:W-:-:S13]  /*0060*/  ISETP.GE.AND P0, PT, R4, UR5, PT ;  /* 0x0000000504007c0c */ /* 0x002fda000bf06270 */
[----:B------:R-:W-:Y:S05]  /*0070*/  @P0 EXIT ;  /* 0x000000000000094d */ /* 0x000fea0003800000 */
[----:B------:R-:W0:Y:S01]  /*0080*/  LDCU.128 UR8, c[0x0][0x380] ;  /* 0x00007000ff0877ac */ /* 0x000e220008000c00 */
[----:B------:R-:W-:Y:S01]  /*0090*/  SHF.R.S32.HI R0, RZ, 0x1f, R4 ;  /* 0x0000001fff007819 */ /* 0x000fe20000011404 */
[----:B------:R-:W1:Y:S01]  /*00a0*/  LDCU.64 UR4, c[0x0][0x358] ;  /* 0x00006b00ff0477ac */ /* 0x000e620008000a00 */
[----:B0-----:R-:W-:-:S04]  /*00b0*/  IADD3 R2, P0, PT, R4, UR8, RZ ;  /* 0x0000000804027c10 */ /* 0x001fc8000ff1e0ff */
[----:B------:R-:W-:-:S06]  /*00c0*/  IADD3.X R3, PT, PT, R0, UR9, RZ, P0, !PT ;  /* 0x0000000900037c10 */ /* 0x000fcc00087fe4ff */
[----:B-1----:R-:W2:Y:S01]  /*00d0*/  LDG.E.U8 R3, desc[UR4][R2.64] ;  /* 0x0000000402037981 */ /* 0x002ea2000c1e1100 */
[----:B------:R-:W-:-:S04]  /*00e0*/  IADD3 R4, P0, PT, R4, UR10, RZ ;  /* 0x0000000a04047c10 */ /* 0x000fc8000ff1e0ff */
[----:B------:R-:W-:-:S05]  /*00f0*/  IADD3.X R5, PT, PT, R0, UR11, RZ, P0, !PT ;  /* 0x0000000b00057c10 */ /* 0x000fca00087fe4ff */
[----:B--2---:R-:W-:Y:S01]  /*0100*/  STG.E.U8 desc[UR4][R4.64], R3 ;  /* 0x0000000304007986 */ /* 0x004fe2000c101104 */
[----:B------:R-:W-:Y:S05]  /*0110*/  EXIT ;  /* 0x000000000000794d */ /* 0x000fea0003800000 */
.L_x_1:
        /* <DEDUP_REMOVED lines=14> */
.L_x_3:


//--------------------- .nv.global.init           --------------------------
	.section	.nv.global.init,"aw",@progbits
	.align	4
.nv.global.init:
	.type		SMPTE_240M_KR,@object
	.size		SMPTE_240M_KR,(REC_709_KR - SMPTE_240M_KR)
SMPTE_240M_KR:
        /*0000*/ 	.byte	0x87, 0x16, 0x59, 0x3e
	.type		REC_709_KR,@object
	.size		REC_709_KR,(REC_2020_KR - REC_709_KR)
REC_709_KR:
        /*0004*/ 	.byte	0xd0, 0xb3, 0x59, 0x3e
	.type		REC_2020_KR,@object
	.size		REC_2020_KR,(FCC_KR - REC_2020_KR)
REC_2020_KR:
        /*0008*/ 	.byte	0x9d, 0x80, 0x86, 0x3e
	.type		FCC_KR,@object
	.size		FCC_KR,(REC_601_KR - FCC_KR)
FCC_KR:
        /*000c*/ 	.byte	0x9a, 0x99, 0x99, 0x3e
	.type		REC_601_KR,@object
	.size		REC_601_KR,(REC_2020_KB - REC_601_KR)
REC_601_KR:
        /*0010*/ 	.byte	0x87, 0x16, 0x99, 0x3e
	.type		REC_2020_KB,@object
	.size		REC_2020_KB,(FCC_KB - REC_2020_KB)
REC_2020_KB:
        /*0014*/ 	.byte	0x8f, 0xe4, 0x72, 0x3d
	.type		FCC_KB,@object
	.size		FCC_KB,(REC_601_KB - FCC_KB)
FCC_KB:
        /*0018*/ 	.byte	0xae, 0x47, 0xe1, 0x3d
	.type		REC_601_KB,@object
	.size		REC_601_KB,(SMPTE_240M_KB - REC_601_KB)
REC_601_KB:
        /*001c*/ 	.byte	0xd5, 0x78, 0xe9, 0x3d
	.type		SMPTE_240M_KB,@object
	.size		SMPTE_240M_KB,(REC_709_KB - SMPTE_240M_KB)
SMPTE_240M_KB:
        /*0020*/ 	.byte	0x0e, 0x2d, 0xb2, 0x3d
	.type		REC_709_KB,@object
	.size		REC_709_KB,(yuv2rgb_REC_2020_NCL - REC_709_KB)
REC_709_KB:
        /*0024*/ 	.byte	0x98, 0xdd, 0x93, 0x3d
	.type		yuv2rgb_REC_2020_NCL,@object
	.size		yuv2rgb_REC_2020_NCL,(.L_10 - yuv2rgb_REC_2020_NCL)
yuv2rgb_REC_2020_NCL:
        /*0028*/ 	.byte	0x00, 0x00, 0x80, 0x3f, 0x00, 0x00, 0x00, 0x00, 0xb1, 0xbf, 0xbc, 0x3f, 0x00, 0x00, 0x80, 0x3f
        /*0038*/ 	.byte	0x95, 0x80, 0x28, 0xbe, 0x31, 0x44, 0x12, 0xbf, 0x00, 0x00, 0x80, 0x3f, 0xb7, 0xd1, 0xf0, 0x3f
        /*0048*/ 	.byte	0x00, 0x00, 0x00, 0x00
.L_10:


//--------------------- .nv.shared.reserved.0     --------------------------
	.section	.nv.shared.reserved.0,"aw",@nobits
	.weak		__nv_reservedSMEM_offset_0_alias
	.size		__nv_reservedSMEM_offset_0_alias, 0, 64
	.other		__nv_reservedSMEM_offset_0_alias,@"STO_CUDA_RESERVED_SHARED STV_DEFAULT"
__nv_reservedSMEM_offset_0_alias:
	.zero		0
	.zero		64


//--------------------- .nv.constant0._Z15calc_colorspacePhS_S_iiiiS_S_S_i --------------------------
	.section	.nv.constant0._Z15calc_colorspacePhS_S_iiiiS_S_S_i,"a",@progbits
	.sectionflags	@""
	.align	4
.nv.constant0._Z15calc_colorspacePhS_S_iiiiS_S_S_i:
	.zero		964


//--------------------- .nv.constant0._Z5doGPUPhS_i --------------------------
	.section	.nv.constant0._Z5doGPUPhS_i,"a",@progbits
	.sectionflags	@""
	.align	4
.nv.constant0._Z5doGPUPhS_i:
	.zero		916


//--------------------- SYMBOLS --------------------------

	.type		.nv.reservedSmem.offset0,@object
	.size		.nv.reservedSmem.offset0,0x4
